//
// Generated by NVIDIA NVVM Compiler
//
// Compiler Build ID: CL-36424714
// Cuda compilation tools, release 13.0, V13.0.88
// Based on NVVM 20.0.0
//

.version 9.0
.target sm_100
.address_size 64

	// .globl	_Z12MatmulKernelPfS_S_i

.visible .entry _Z12MatmulKernelPfS_S_i(
	.param .u64 .ptr .align 1 _Z12MatmulKernelPfS_S_i_param_0,
	.param .u64 .ptr .align 1 _Z12MatmulKernelPfS_S_i_param_1,
	.param .u64 .ptr .align 1 _Z12MatmulKernelPfS_S_i_param_2,
	.param .u32 _Z12MatmulKernelPfS_S_i_param_3
)
{
	.reg .pred 	%p<10>;
	.reg .b32 	%r<39>;
	.reg .b32 	%f<68>;
	.reg .b64 	%rd<67>;

	ld.param.u64 	%rd14, [_Z12MatmulKernelPfS_S_i_param_0];
	ld.param.u64 	%rd15, [_Z12MatmulKernelPfS_S_i_param_1];
	ld.param.u32 	%r17, [_Z12MatmulKernelPfS_S_i_param_3];
	cvta.to.global.u64 	%rd1, %rd15;
	cvta.to.global.u64 	%rd2, %rd14;
	mov.u32 	%r18, %ctaid.x;
	mov.u32 	%r19, %ntid.x;
	mov.u32 	%r20, %tid.x;
	mad.lo.s32 	%r1, %r18, %r19, %r20;
	mov.u32 	%r21, %ctaid.y;
	mov.u32 	%r22, %ntid.y;
	mov.u32 	%r23, %tid.y;
	mad.lo.s32 	%r2, %r21, %r22, %r23;
	setp.lt.s32 	%p1, %r17, 1;
	mov.f32 	%f67, 0f00000000;
	@%p1 bra 	$L__BB0_12;
	mul.lo.s32 	%r3, %r17, %r2;
	and.b32  	%r4, %r17, 7;
	setp.lt.u32 	%p2, %r17, 8;
	mov.f32 	%f67, 0f00000000;
	mov.b32 	%r37, 0;
	@%p2 bra 	$L__BB0_4;
	and.b32  	%r37, %r17, 2147483640;
	neg.s32 	%r35, %r37;
	mul.wide.u32 	%rd16, %r17, 4;
	add.s64 	%rd3, %rd1, %rd16;
	mul.wide.u32 	%rd17, %r17, 8;
	add.s64 	%rd4, %rd1, %rd17;
	mul.wide.u32 	%rd18, %r17, 12;
	add.s64 	%rd5, %rd1, %rd18;
	mul.wide.u32 	%rd19, %r17, 16;
	add.s64 	%rd6, %rd1, %rd19;
	mul.wide.u32 	%rd20, %r17, 20;
	add.s64 	%rd7, %rd1, %rd20;
	mul.wide.u32 	%rd21, %r17, 24;
	add.s64 	%rd8, %rd1, %rd21;
	mul.wide.u32 	%rd22, %r17, 28;
	add.s64 	%rd9, %rd1, %rd22;
	mul.wide.u32 	%rd23, %r3, 4;
	add.s64 	%rd24, %rd23, %rd2;
	add.s64 	%rd66, %rd24, 16;
	mov.f32 	%f67, 0f00000000;
	mov.u32 	%r34, %r1;
$L__BB0_3:
	.pragma "nounroll";
	mul.wide.s32 	%rd25, %r34, 4;
	add.s64 	%rd26, %rd3, %rd25;
	add.s64 	%rd27, %rd4, %rd25;
	add.s64 	%rd28, %rd5, %rd25;
	add.s64 	%rd29, %rd6, %rd25;
	add.s64 	%rd30, %rd7, %rd25;
	add.s64 	%rd31, %rd8, %rd25;
	add.s64 	%rd32, %rd9, %rd25;
	add.s64 	%rd33, %rd1, %rd25;
	ld.global.f32 	%f17, [%rd66+-16];
	ld.global.f32 	%f18, [%rd33];
	fma.rn.f32 	%f19, %f17, %f18, %f67;
	ld.global.f32 	%f20, [%rd66+-12];
	ld.global.f32 	%f21, [%rd26];
	fma.rn.f32 	%f22, %f20, %f21, %f19;
	ld.global.f32 	%f23, [%rd66+-8];
	ld.global.f32 	%f24, [%rd27];
	fma.rn.f32 	%f25, %f23, %f24, %f22;
	ld.global.f32 	%f26, [%rd66+-4];
	ld.global.f32 	%f27, [%rd28];
	fma.rn.f32 	%f28, %f26, %f27, %f25;
	ld.global.f32 	%f29, [%rd66];
	ld.global.f32 	%f30, [%rd29];
	fma.rn.f32 	%f31, %f29, %f30, %f28;
	ld.global.f32 	%f32, [%rd66+4];
	ld.global.f32 	%f33, [%rd30];
	fma.rn.f32 	%f34, %f32, %f33, %f31;
	ld.global.f32 	%f35, [%rd66+8];
	ld.global.f32 	%f36, [%rd31];
	fma.rn.f32 	%f37, %f35, %f36, %f34;
	ld.global.f32 	%f38, [%rd66+12];
	ld.global.f32 	%f39, [%rd32];
	fma.rn.f32 	%f67, %f38, %f39, %f37;
	add.s32 	%r35, %r35, 8;
	shl.b32 	%r25, %r17, 3;
	add.s32 	%r34, %r34, %r25;
	add.s64 	%rd66, %rd66, 32;
	setp.ne.s32 	%p3, %r35, 0;
	@%p3 bra 	$L__BB0_3;
$L__BB0_4:
	setp.eq.s32 	%p4, %r4, 0;
	@%p4 bra 	$L__BB0_12;
	and.b32  	%r12, %r17, 3;
	setp.lt.u32 	%p5, %r4, 4;
	@%p5 bra 	$L__BB0_7;
	add.s32 	%r26, %r37, %r3;
	mul.wide.u32 	%rd34, %r26, 4;
	add.s64 	%rd35, %rd2, %rd34;
	ld.global.f32 	%f41, [%rd35];
	mad.lo.s32 	%r27, %r37, %r17, %r1;
	mul.wide.s32 	%rd36, %r27, 4;
	add.s64 	%rd37, %rd1, %rd36;
	ld.global.f32 	%f42, [%rd37];
	fma.rn.f32 	%f43, %f41, %f42, %f67;
	cvt.u64.u32 	%rd38, %r3;
	cvt.u64.u32 	%rd39, %r37;
	add.s64 	%rd40, %rd39, %rd38;
	shl.b64 	%rd41, %rd40, 2;
	add.s64 	%rd42, %rd2, %rd41;
	ld.global.f32 	%f44, [%rd42+4];
	mul.wide.u32 	%rd43, %r17, 4;
	add.s64 	%rd44, %rd37, %rd43;
	ld.global.f32 	%f45, [%rd44];
	fma.rn.f32 	%f46, %f44, %f45, %f43;
	ld.global.f32 	%f47, [%rd42+8];
	add.s64 	%rd45, %rd44, %rd43;
	ld.global.f32 	%f48, [%rd45];
	fma.rn.f32 	%f49, %f47, %f48, %f46;
	ld.global.f32 	%f50, [%rd42+12];
	add.s64 	%rd46, %rd45, %rd43;
	ld.global.f32 	%f51, [%rd46];
	fma.rn.f32 	%f67, %f50, %f51, %f49;
	add.s32 	%r37, %r37, 4;
$L__BB0_7:
	setp.eq.s32 	%p6, %r12, 0;
	@%p6 bra 	$L__BB0_12;
	setp.eq.s32 	%p7, %r12, 1;
	@%p7 bra 	$L__BB0_10;
	add.s32 	%r28, %r37, %r3;
	mul.wide.u32 	%rd47, %r28, 4;
	add.s64 	%rd48, %rd2, %rd47;
	ld.global.f32 	%f53, [%rd48];
	mad.lo.s32 	%r29, %r37, %r17, %r1;
	mul.wide.s32 	%rd49, %r29, 4;
	add.s64 	%rd50, %rd1, %rd49;
	ld.global.f32 	%f54, [%rd50];
	fma.rn.f32 	%f55, %f53, %f54, %f67;
	cvt.u64.u32 	%rd51, %r3;
	cvt.u64.u32 	%rd52, %r37;
	add.s64 	%rd53, %rd52, %rd51;
	shl.b64 	%rd54, %rd53, 2;
	add.s64 	%rd55, %rd2, %rd54;
	ld.global.f32 	%f56, [%rd55+4];
	mul.wide.u32 	%rd56, %r17, 4;
	add.s64 	%rd57, %rd50, %rd56;
	ld.global.f32 	%f57, [%rd57];
	fma.rn.f32 	%f67, %f56, %f57, %f55;
	add.s32 	%r37, %r37, 2;
$L__BB0_10:
	and.b32  	%r30, %r17, 1;
	setp.eq.b32 	%p8, %r30, 1;
	not.pred 	%p9, %p8;
	@%p9 bra 	$L__BB0_12;
	add.s32 	%r31, %r37, %r3;
	mul.wide.u32 	%rd58, %r31, 4;
	add.s64 	%rd59, %rd2, %rd58;
	ld.global.f32 	%f58, [%rd59];
	mad.lo.s32 	%r32, %r37, %r17, %r1;
	mul.wide.s32 	%rd60, %r32, 4;
	add.s64 	%rd61, %rd1, %rd60;
	ld.global.f32 	%f59, [%rd61];
	fma.rn.f32 	%f67, %f58, %f59, %f67;
$L__BB0_12:
	ld.param.u64 	%rd65, [_Z12MatmulKernelPfS_S_i_param_2];
	cvta.to.global.u64 	%rd62, %rd65;
	mad.lo.s32 	%r33, %r17, %r2, %r1;
	mul.wide.s32 	%rd63, %r33, 4;
	add.s64 	%rd64, %rd62, %rd63;
	st.global.f32 	[%rd64], %f67;
	ret;

}


// ===== COMPILED SASS (sm_100) =====

	.target	sm_100

	.elftype	@"ET_EXEC"


//--------------------- .note.nv.tkinfo           --------------------------
	.section	.note.nv.tkinfo,"",@"SHT_NOTE"
	.sectionflags	@"SHF_NOTE_NV_TKINFO"
	.tkinfo
        /*0018*/ 	.word	0x00000002
        /*0030*/ 	.string	""
        /*0030*/ 	.string	"ptxas"
        /*0030*/ 	.string	"Cuda compilation tools, release 13.0, V13.0.88"
        /*0030*/ 	.string	"Build cuda_13.0.r13.0/compiler.36424714_0"
        /*0030*/ 	.string	"-arch sm_100 -m 64 "



//--------------------- .note.nv.cuinfo           --------------------------
	.section	.note.nv.cuinfo,"",@"SHT_NOTE"
	.sectionflags	@"SHF_NOTE_NV_CUINFO"
        /*0018*/ 	.short	0x0002
        /*001a*/ 	.short	0x0064
        /*001c*/ 	.short	0x0082
	.zero		2


//--------------------- .nv.info                  --------------------------
	.section	.nv.info,"",@"SHT_CUDA_INFO"
	.align	4


	//----- nvinfo : EIATTR_REGCOUNT
	.align		4
        /*0000*/ 	.byte	0x04, 0x2f
        /*0002*/ 	.short	(.L_1 - .L_0)
	.align		4
.L_0:
        /*0004*/ 	.word	index@(_Z12MatmulKernelPfS_S_i)
        /*0008*/ 	.word	0x0000001e


	//----- nvinfo : EIATTR_FRAME_SIZE
	.align		4
.L_1:
        /*000c*/ 	.byte	0x04, 0x11
        /*000e*/ 	.short	(.L_3 - .L_2)
	.align		4
.L_2:
        /*0010*/ 	.word	index@(_Z12MatmulKernelPfS_S_i)
        /*0014*/ 	.word	0x00000000


	//----- nvinfo : EIATTR_MIN_STACK_SIZE
	.align		4
.L_3:
        /*0018*/ 	.byte	0x04, 0x12
        /*001a*/ 	.short	(.L_5 - .L_4)
	.align		4
.L_4:
        /*001c*/ 	.word	index@(_Z12MatmulKernelPfS_S_i)
        /*0020*/ 	.word	0x00000000
.L_5:


//--------------------- .nv.compat                --------------------------
	.section	.nv.compat,"",@"SHT_CUDA_COMPAT_INFO"
	.align	4
        /*0000*/ 	.byte	0x02, 0x09, 0x00, 0x00, 0x02, 0x02, 0x01, 0x00, 0x02, 0x05, 0x05, 0x00, 0x03, 0x07, 0x01, 0x01
        /*0010*/ 	.byte	0x02, 0x03, 0x00, 0x00, 0x02, 0x06, 0x01, 0x00, 0x04, 0x0b, 0x08, 0x00, 0x09, 0x00, 0x00, 0x00
        /*0020*/ 	.byte	0x00, 0x00, 0x00, 0x00


//--------------------- .nv.info._Z12MatmulKernelPfS_S_i --------------------------
	.section	.nv.info._Z12MatmulKernelPfS_S_i,"",@"SHT_CUDA_INFO"
	.sectionflags	@""
	.align	4


	//----- nvinfo : EIATTR_CUDA_API_VERSION
	.align		4
        /*0000*/ 	.byte	0x04, 0x37
        /*0002*/ 	.short	(.L_7 - .L_6)
.L_6:
        /*0004*/ 	.word	0x00000082


	//----- nvinfo : EIATTR_KPARAM_INFO
	.align		4
.L_7:
        /*0008*/ 	.byte	0x04, 0x17
        /*000a*/ 	.short	(.L_9 - .L_8)
.L_8:
        /*000c*/ 	.word	0x00000000
        /*0010*/ 	.short	0x0003
        /*0012*/ 	.short	0x0018
        /*0014*/ 	.byte	0x00, 0xf0, 0x11, 0x00


	//----- nvinfo : EIATTR_KPARAM_INFO
	.align		4
.L_9:
        /*0018*/ 	.byte	0x04, 0x17
        /*001a*/ 	.short	(.L_11 - .L_10)
.L_10:
        /*001c*/ 	.word	0x00000000
        /*0020*/ 	.short	0x0002
        /*0022*/ 	.short	0x0010
        /*0024*/ 	.byte	0x00, 0xf5, 0x21, 0x00


	//----- nvinfo : EIATTR_KPARAM_INFO
	.align		4
.L_11:
        /*0028*/ 	.byte	0x04, 0x17
        /*002a*/ 	.short	(.L_13 - .L_12)
.L_12:
        /*002c*/ 	.word	0x00000000
        /*0030*/ 	.short	0x0001
        /*0032*/ 	.short	0x0008
        /*0034*/ 	.byte	0x00, 0xf5, 0x21, 0x00


	//----- nvinfo : EIATTR_KPARAM_INFO
	.align		4
.L_13:
        /*0038*/ 	.byte	0x04, 0x17
        /*003a*/ 	.short	(.L_15 - .L_14)
.L_14:
        /*003c*/ 	.word	0x00000000
        /*0040*/ 	.short	0x0000
        /*0042*/ 	.short	0x0000
        /*0044*/ 	.byte	0x00, 0xf5, 0x21, 0x00


	//----- nvinfo : EIATTR_SPARSE_MMA_MASK
	.align		4
.L_15:
        /*0048*/ 	.byte	0x03, 0x50
        /*004a*/ 	.short	0x0000


	//----- nvinfo : EIATTR_MAXREG_COUNT
	.align		4
        /*004c*/ 	.byte	0x03, 0x1b
        /*004e*/ 	.short	0x00ff


	//----- nvinfo : EIATTR_MERCURY_ISA_VERSION
	.align		4
        /*0050*/ 	.byte	0x03, 0x5f
        /*0052*/ 	.short	0x0101


	//----- nvinfo : EIATTR_VRC_CTA_INIT_COUNT
	.align		4
        /*0054*/ 	.byte	0x02, 0x4a
	.zero		1
	.zero		1


	//----- nvinfo : EIATTR_EXIT_INSTR_OFFSETS
	.align		4
        /*0058*/ 	.byte	0x04, 0x1c
        /*005a*/ 	.short	(.L_17 - .L_16)


	//   ....[0]....
.L_16:
        /*005c*/ 	.word	0x00000ab0


	//----- nvinfo : EIATTR_CBANK_PARAM_SIZE
	.align		4
.L_17:
        /*0060*/ 	.byte	0x03, 0x19
        /*0062*/ 	.short	0x001c


	//----- nvinfo : EIATTR_PARAM_CBANK
	.align		4
        /*0064*/ 	.byte	0x04, 0x0a
        /*0066*/ 	.short	(.L_19 - .L_18)
	.align		4
.L_18:
        /*0068*/ 	.word	index@(.nv.constant0._Z12MatmulKernelPfS_S_i)
        /*006c*/ 	.short	0x0380
        /*006e*/ 	.short	0x001c


	//----- nvinfo : EIATTR_SW_WAR
	.align		4
.L_19:
        /*0070*/ 	.byte	0x04, 0x36
        /*0072*/ 	.short	(.L_21 - .L_20)
.L_20:
        /*0074*/ 	.word	0x00000008
.L_21:


//--------------------- .nv.callgraph             --------------------------
	.section	.nv.callgraph,"",@"SHT_CUDA_CALLGRAPH"
	.align	4
	.sectionentsize	8
	.align		4
        /*0000*/ 	.word	0x00000000
	.align		4
        /*0004*/ 	.word	0xffffffff
	.align		4
        /*0008*/ 	.word	0x00000000
	.align		4
        /*000c*/ 	.word	0xfffffffe
	.align		4
        /*0010*/ 	.word	0x00000000
	.align		4
        /*0014*/ 	.word	0xfffffffd
	.align		4
        /*0018*/ 	.word	0x00000000
	.align		4
        /*001c*/ 	.word	0xfffffffc


//--------------------- .text._Z12MatmulKernelPfS_S_i --------------------------
	.section	.text._Z12MatmulKernelPfS_S_i,"ax",@progbits
	.align	128
        .global         _Z12MatmulKernelPfS_S_i
        .type           _Z12MatmulKernelPfS_S_i,@function
        .size           _Z12MatmulKernelPfS_S_i,(.L_x_5 - _Z12MatmulKernelPfS_S_i)
        .other          _Z12MatmulKernelPfS_S_i,@"STO_CUDA_ENTRY STV_DEFAULT"
_Z12MatmulKernelPfS_S_i:
.text._Z12MatmulKernelPfS_S_i:
[----:B------:R-:W-:Y:S01]  /*0000*/  LDC R1, c[0x0][0x37c] ;  /* 0x0000df00ff017b82 */ /* 0x000fe20000000800 */
[----:B------:R-:W0:Y:S01]  /*0010*/  S2R R3, SR_TID.X ;  /* 0x0000000000037919 */ /* 0x000e220000002100 */
[----:B------:R-:W1:Y:S06]  /*0020*/  LDCU UR18, c[0x0][0x398] ;  /* 0x00007300ff1277ac */ /* 0x000e6c0008000800 */
[----:B------:R-:W0:Y:S01]  /*0030*/  LDC R0, c[0x0][0x360] ;  /* 0x0000d800ff007b82 */ /* 0x000e220000000800 */
[----:B------:R-:W-:Y:S01]  /*0040*/  HFMA2 R12, -RZ, RZ, 0, 0 ;  /* 0x00000000ff0c7431 */ /* 0x000fe200000001ff */
[----:B------:R-:W2:Y:S01]  /*0050*/  S2R R2, SR_TID.Y ;  /* 0x0000000000027919 */ /* 0x000ea20000002200 */
[----:B------:R-:W3:Y:S05]  /*0060*/  LDCU.64 UR16, c[0x0][0x358] ;  /* 0x00006b00ff1077ac */ /* 0x000eea0008000a00 */
[----:B------:R-:W0:Y:S08]  /*0070*/  S2UR UR4, SR_CTAID.X ;  /* 0x00000000000479c3 */ /* 0x000e300000002500 */
[----:B------:R-:W2:Y:S01]  /*0080*/  S2UR UR5, SR_CTAID.Y ;  /* 0x00000000000579c3 */ /* 0x000ea20000002600 */
[----:B-1----:R-:W-:-:S07]  /*0090*/  UISETP.GE.AND UP0, UPT, UR18, 0x1, UPT ;  /* 0x000000011200788c */ /* 0x002fce000bf06270 */
[----:B------:R-:W2:Y:S01]  /*00a0*/  LDC R13, c[0x0][0x364] ;  /* 0x0000d900ff0d7b82 */ /* 0x000ea20000000800 */
[----:B0-----:R-:W-:Y:S02]  /*00b0*/  IMAD R0, R0, UR4, R3 ;  /* 0x0000000400007c24 */ /* 0x001fe4000f8e0203 */
[----:B--2---:R-:W-:Y:S01]  /*00c0*/  IMAD R13, R13, UR5, R2 ;  /* 0x000000050d0d7c24 */ /* 0x004fe2000f8e0202 */
[----:B---3--:R-:W-:Y:S06]  /*00d0*/  BRA.U !UP0, `(.L_x_0) ;  /* 0x0000000908647547 */ /* 0x008fec000b800000 */
[----:B------:R-:W-:Y:S02]  /*00e0*/  UISETP.GE.U32.AND UP1, UPT, UR18, 0x8, UPT ;  /* 0x000000081200788c */ /* 0x000fe4000bf26070 */
[----:B------:R-:W-:Y:S01]  /*00f0*/  IMAD R5, R13, UR18, RZ ;  /* 0x000000120d057c24 */ /* 0x000fe2000f8e02ff */
[----:B------:R-:W-:Y:S01]  /*0100*/  ULOP3.LUT UR19, UR18, 0x7, URZ, 0xc0, !UPT ;  /* 0x0000000712137892 */ /* 0x000fe2000f8ec0ff */
[----:B------:R-:W-:Y:S01]  /*0110*/  MOV R12, RZ ;  /* 0x000000ff000c7202 */ /* 0x000fe20000000f00 */
[----:B------:R-:W-:Y:S02]  /*0120*/  UMOV UR4, URZ ;  /* 0x000000ff00047c82 */ /* 0x000fe40008000000 */
[----:B------:R-:W-:Y:S02]  /*0130*/  UISETP.NE.AND UP0, UPT, UR19, URZ, UPT ;  /* 0x000000ff1300728c */ /* 0x000fe4000bf05270 */
[----:B------:R-:W-:Y:S09]  /*0140*/  BRA.U !UP1, `(.L_x_1) ;  /* 0x0000000509087547 */ /* 0x000ff2000b800000 */
[----:B------:R-:W0:Y:S01]  /*0150*/  LDCU.128 UR20, c[0x0][0x380] ;  /* 0x00007000ff1477ac */ /* 0x000e220008000c00 */
[----:B------:R-:W-:Y:S02]  /*0160*/  MOV R12, RZ ;  /* 0x000000ff000c7202 */ /* 0x000fe40000000f00 */
[----:B------:R-:W-:Y:S01]  /*0170*/  MOV R14, R0 ;  /* 0x00000000000e7202 */ /* 0x000fe20000000f00 */
[----:B------:R-:W-:-:S04]  /*0180*/  ULOP3.LUT UR4, UR18, 0x7ffffff8, URZ, 0xc0, !UPT ;  /* 0x7ffffff812047892 */ /* 0x000fc8000f8ec0ff */
[----:B------:R-:W-:Y:S01]  /*0190*/  UIADD3 UR5, UPT, UPT, -UR4, URZ, URZ ;  /* 0x000000ff04057290 */ /* 0x000fe2000fffe1ff */
[----:B0-----:R-:W-:Y:S01]  /*01a0*/  MOV R2, UR20 ;  /* 0x0000001400027c02 */ /* 0x001fe20008000f00 */
[----:B------:R-:W-:Y:S01]  /*01b0*/  UIMAD.WIDE.U32 UR6, UR18, 0xc, UR22 ;  /* 0x0000000c120678a5 */ /* 0x000fe2000f8e0016 */
[----:B------:R-:W-:Y:S01]  /*01c0*/  MOV R3, UR21 ;  /* 0x0000001500037c02 */ /* 0x000fe20008000f00 */
[----:B------:R-:W-:Y:S02]  /*01d0*/  UIMAD.WIDE.U32 UR8, UR18, 0x10, UR22 ;  /* 0x00000010120878a5 */ /* 0x000fe4000f8e0016 */
[----:B------:R-:W-:Y:S01]  /*01e0*/  UIMAD.WIDE.U32 UR10, UR18, 0x14, UR22 ;  /* 0x00000014120a78a5 */ /* 0x000fe2000f8e0016 */
[----:B------:R-:W-:Y:S01]  /*01f0*/  IMAD.WIDE.U32 R2, R5, 0x4, R2 ;  /* 0x0000000405027825 */ /* 0x000fe200078e0002 */
[----:B------:R-:W-:Y:S02]  /*0200*/  UIMAD.WIDE.U32 UR12, UR18, 0x18, UR22 ;  /* 0x00000018120c78a5 */ /* 0x000fe4000f8e0016 */
[----:B------:R-:W-:Y:S01]  /*0210*/  UIMAD.WIDE.U32 UR14, UR18, 0x1c, UR22 ;  /* 0x0000001c120e78a5 */ /* 0x000fe2000f8e0016 */
[----:B------:R-:W-:-:S04]  /*0220*/  IADD3 R2, P0, PT, R2, 0x10, RZ ;  /* 0x0000001002027810 */ /* 0x000fc80007f1e0ff */
[----:B------:R-:W-:-:S09]  /*0230*/  IADD3.X R3, PT, PT, RZ, R3, RZ, P0, !PT ;  /* 0x00000003ff037210 */ /* 0x000fd200007fe4ff */
.L_x_2:
[----:B------:R-:W-:Y:S01]  /*0240*/  HFMA2 R23, -RZ, RZ, 0, 2.384185791015625e-07 ;  /* 0x00000004ff177431 */ /* 0x000fe200000001ff */
[----:B------:R-:W-:Y:S01]  /*0250*/  UIMAD.WIDE.U32 UR24, UR18, 0x4, UR22 ;  /* 0x00000004121878a5 */ /* 0x000fe2000f8e0016 */
[----:B------:R-:W2:Y:S01]  /*0260*/  LDG.E R21, desc[UR16][R2.64+-0x10] ;  /* 0xfffff01002157981 */ /* 0x000ea2000c1e1900 */
[----:B------:R-:W-:Y:S01]  /*0270*/  UIMAD.WIDE.U32 UR20, UR18, 0x8, UR22 ;  /* 0x00000008121478a5 */ /* 0x000fe2000f8e0016 */
[----:B------:R-:W-:Y:S02]  /*0280*/  IMAD.MOV.U32 R11, RZ, RZ, 0x4 ;  /* 0x00000004ff0b7424 */ /* 0x000fe400078e00ff */
[----:B------:R-:W-:Y:S01]  /*0290*/  HFMA2 R7, -RZ, RZ, 0, 2.384185791015625e-07 ;  /* 0x00000004ff077431 */ /* 0x000fe200000001ff */
[----:B------:R-:W3:Y:S01]  /*02a0*/  LDG.E R19, desc[UR16][R2.64+-0xc] ;  /* 0xfffff41002137981 */ /* 0x000ee2000c1e1900 */
[----:B------:R-:W-:Y:S02]  /*02b0*/  MOV R8, UR24 ;  /* 0x0000001800087c02 */ /* 0x000fe40008000f00 */
[----:B------:R-:W-:Y:S01]  /*02c0*/  MOV R9, UR25 ;  /* 0x0000001900097c02 */ /* 0x000fe20008000f00 */
[C---:B------:R-:W-:Y:S01]  /*02d0*/  IMAD.WIDE R22, R14.reuse, R23, UR22 ;  /* 0x000000160e167e25 */ /* 0x040fe2000f8e0217 */
[----:B------:R-:W-:Y:S01]  /*02e0*/  MOV R24, UR20 ;  /* 0x0000001400187c02 */ /* 0x000fe20008000f00 */
[----:B------:R-:W4:Y:S01]  /*02f0*/  LDG.E R17, desc[UR16][R2.64+-0x8] ;  /* 0xfffff81002117981 */ /* 0x000f22000c1e1900 */
[----:B------:R-:W-:Y:S01]  /*0300*/  MOV R25, UR21 ;  /* 0x0000001500197c02 */ /* 0x000fe20008000f00 */
[----:B------:R-:W-:-:S02]  /*0310*/  IMAD.WIDE R8, R14, 0x4, R8 ;  /* 0x000000040e087825 */ /* 0x000fc400078e0208 */
[----:B------:R-:W2:Y:S02]  /*0320*/  LDG.E R22, desc[UR16][R22.64] ;  /* 0x0000001016167981 */ /* 0x000ea4000c1e1900 */
[C---:B------:R-:W-:Y:S01]  /*0330*/  IMAD.WIDE R24, R14.reuse, 0x4, R24 ;  /* 0x000000040e187825 */ /* 0x040fe200078e0218 */
[----:B------:R-:W-:Y:S01]  /*0340*/  MOV R5, 0x4 ;  /* 0x0000000400057802 */ /* 0x000fe20000000f00 */
[----:B------:R0:W3:Y:S02]  /*0350*/  LDG.E R20, desc[UR16][R8.64] ;  /* 0x0000001008147981 */ /* 0x0000e4000c1e1900 */
[C---:B------:R-:W-:Y:S02]  /*0360*/  IMAD.WIDE R10, R14.reuse, R11, UR6 ;  /* 0x000000060e0a7e25 */ /* 0x040fe4000f8e020b */
[----:B------:R-:W4:Y:S02]  /*0370*/  LDG.E R18, desc[UR16][R24.64] ;  /* 0x0000001018127981 */ /* 0x000f24000c1e1900 */
[----:B------:R-:W-:-:S04]  /*0380*/  IMAD.WIDE R4, R14, R5, UR8 ;  /* 0x000000080e047e25 */ /* 0x000fc8000f8e0205 */
[----:B------:R-:W-:Y:S01]  /*0390*/  HFMA2 R27, -RZ, RZ, 0, 2.384185791015625e-07 ;  /* 0x00000004ff1b7431 */ /* 0x000fe200000001ff */
[----:B------:R1:W5:Y:S01]  /*03a0*/  LDG.E R16, desc[UR16][R10.64] ;  /* 0x000000100a107981 */ /* 0x000362000c1e1900 */
[----:B0-----:R-:W-:-:S03]  /*03b0*/  MOV R9, 0x4 ;  /* 0x0000000400097802 */ /* 0x001fc60000000f00 */
[----:B------:R-:W5:Y:S01]  /*03c0*/  LDG.E R15, desc[UR16][R2.64+-0x4] ;  /* 0xfffffc10020f7981 */ /* 0x000f62000c1e1900 */
[----:B------:R-:W-:-:S03]  /*03d0*/  IMAD.WIDE R6, R14, R7, UR10 ;  /* 0x0000000a0e067e25 */ /* 0x000fc6000f8e0207 */
[----:B------:R0:W5:Y:S01]  /*03e0*/  LDG.E R4, desc[UR16][R4.64] ;  /* 0x0000001004047981 */ /* 0x000162000c1e1900 */
[----:B------:R-:W-:-:S03]  /*03f0*/  IMAD.WIDE R8, R14, R9, UR12 ;  /* 0x0000000c0e087e25 */ /* 0x000fc6000f8e0209 */
[----:B------:R-:W5:Y:S01]  /*0400*/  LDG.E R23, desc[UR16][R2.64] ;  /* 0x0000001002177981 */ /* 0x000f62000c1e1900 */
[----:B-1----:R-:W-:-:S03]  /*0410*/  IMAD.WIDE R10, R14, R27, UR14 ;  /* 0x0000000e0e0a7e25 */ /* 0x002fc6000f8e021b */
[----:B------:R-:W5:Y:S04]  /*0420*/  LDG.E R7, desc[UR16][R6.64] ;  /* 0x0000001006077981 */ /* 0x000f68000c1e1900 */
[----:B------:R-:W5:Y:S04]  /*0430*/  LDG.E R24, desc[UR16][R2.64+0x4] ;  /* 0x0000041002187981 */ /* 0x000f68000c1e1900 */
[----:B------:R-:W5:Y:S04]  /*0440*/  LDG.E R8, desc[UR16][R8.64] ;  /* 0x0000001008087981 */ /* 0x000f68000c1e1900 */
[----:B------:R-:W5:Y:S04]  /*0450*/  LDG.E R25, desc[UR16][R2.64+0x8] ;  /* 0x0000081002197981 */ /* 0x000f68000c1e1900 */
[----:B------:R-:W5:Y:S04]  /*0460*/  LDG.E R10, desc[UR16][R10.64] ;  /* 0x000000100a0a7981 */ /* 0x000f68000c1e1900 */
[----:B------:R1:W5:Y:S01]  /*0470*/  LDG.E R27, desc[UR16][R2.64+0xc] ;  /* 0x00000c10021b7981 */ /* 0x000362000c1e1900 */
[----:B------:R-:W-:-:S04]  /*0480*/  UIADD3 UR5, UPT, UPT, UR5, 0x8, URZ ;  /* 0x0000000805057890 */ /* 0x000fc8000fffe0ff */
[----:B------:R-:W-:Y:S01]  /*0490*/  UISETP.NE.AND UP1, UPT, UR5, URZ, UPT ;  /* 0x000000ff0500728c */ /* 0x000fe2000bf25270 */
[----:B0-----:R-:W-:Y:S02]  /*04a0*/  MOV R5, UR18 ;  /* 0x0000001200057c02 */ /* 0x001fe40008000f00 */
[----:B-1----:R-:W-:Y:S02]  /*04b0*/  IADD3 R2, P0, PT, R2, 0x20, RZ ;  /* 0x0000002002027810 */ /* 0x002fe40007f1e0ff */
[----:B------:R-:W-:Y:S02]  /*04c0*/  LEA R14, R5, R14, 0x3 ;  /* 0x0000000e050e7211 */ /* 0x000fe400078e18ff */
[----:B------:R-:W-:Y:S01]  /*04d0*/  IADD3.X R3, PT, PT, RZ, R3, RZ, P0, !PT ;  /* 0x00000003ff037210 */ /* 0x000fe200007fe4ff */
[----:B--2---:R-:W-:-:S04]  /*04e0*/  FFMA R22, R21, R22, R12 ;  /* 0x0000001615167223 */ /* 0x004fc8000000000c */
[----:B---3--:R-:W-:-:S04]  /*04f0*/  FFMA R20, R19, R20, R22 ;  /* 0x0000001413147223 */ /* 0x008fc80000000016 */
[----:B----4-:R-:W-:-:S04]  /*0500*/  FFMA R18, R17, R18, R20 ;  /* 0x0000001211127223 */ /* 0x010fc80000000014 */
[----:B-----5:R-:W-:-:S04]  /*0510*/  FFMA R16, R15, R16, R18 ;  /* 0x000000100f107223 */ /* 0x020fc80000000012 */
[----:B------:R-:W-:-:S04]  /*0520*/  FFMA R23, R23, R4, R16 ;  /* 0x0000000417177223 */ /* 0x000fc80000000010 */
[----:B------:R-:W-:-:S04]  /*0530*/  FFMA R24, R24, R7, R23 ;  /* 0x0000000718187223 */ /* 0x000fc80000000017 */
[----:B------:R-:W-:-:S04]  /*0540*/  FFMA R8, R25, R8, R24 ;  /* 0x0000000819087223 */ /* 0x000fc80000000018 */
[----:B------:R-:W-:Y:S01]  /*0550*/  FFMA R12, R27, R10, R8 ;  /* 0x0000000a1b0c7223 */ /* 0x000fe20000000008 */
[----:B------:R-:W-:Y:S06]  /*0560*/  BRA.U UP1, `(.L_x_2) ;  /* 0xfffffffd01347547 */ /* 0x000fec000b83ffff */
.L_x_1:
[----:B------:R-:W-:Y:S05]  /*0570*/  BRA.U !UP0, `(.L_x_0) ;  /* 0x00000005083c7547 */ /* 0x000fea000b800000 */
[----:B------:R-:W-:Y:S01]  /*0580*/  UISETP.GE.U32.AND UP0, UPT, UR19, 0x4, UPT ;  /* 0x000000041300788c */ /* 0x000fe2000bf06070 */
[----:B------:R-:W-:Y:S01]  /*0590*/  IMAD R2, R13, UR18, RZ ;  /* 0x000000120d027c24 */ /* 0x000fe2000f8e02ff */
[----:B------:R-:W-:-:S04]  /*05a0*/  ULOP3.LUT UR5, UR18, 0x3, URZ, 0xc0, !UPT ;  /* 0x0000000312057892 */ /* 0x000fc8000f8ec0ff */
[----:B------:R-:W-:-:S03]  /*05b0*/  UISETP.NE.AND UP1, UPT, UR5, URZ, UPT ;  /* 0x000000ff0500728c */ /* 0x000fc6000bf25270 */
[----:B------:R-:W-:Y:S08]  /*05c0*/  BRA.U !UP0, `(.L_x_3) ;  /* 0x00000001087c7547 */ /* 0x000ff0000b800000 */
[----:B------:R-:W0:Y:S01]  /*05d0*/  LDC.64 R6, c[0x0][0x388] ;  /* 0x0000e200ff067b82 */ /* 0x000e220000000a00 */
[----:B------:R-:W1:Y:S01]  /*05e0*/  LDCU.64 UR6, c[0x0][0x380] ;  /* 0x00007000ff0677ac */ /* 0x000e620008000a00 */
[----:B------:R-:W-:Y:S01]  /*05f0*/  MOV R5, UR4 ;  /* 0x0000000400057c02 */ /* 0x000fe20008000f00 */
[C---:B------:R-:W-:Y:S01]  /*0600*/  VIADD R3, R2.reuse, UR4 ;  /* 0x0000000402037c36 */ /* 0x040fe20008000000 */
[----:B------:R-:W-:Y:S02]  /*0610*/  MOV R11, UR18 ;  /* 0x00000012000b7c02 */ /* 0x000fe40008000f00 */
[----:B------:R-:W-:Y:S01]  /*0620*/  IADD3 R14, P0, PT, R2, UR4, RZ ;  /* 0x00000004020e7c10 */ /* 0x000fe2000ff1e0ff */
[----:B------:R-:W-:Y:S01]  /*0630*/  IMAD R5, R5, UR18, R0 ;  /* 0x0000001205057c24 */ /* 0x000fe2000f8e0200 */
[----:B------:R-:W2:Y:S01]  /*0640*/  LDC.64 R8, c[0x0][0x380] ;  /* 0x0000e000ff087b82 */ /* 0x000ea20000000a00 */
[----:B------:R-:W-:Y:S02]  /*0650*/  MOV R15, UR18 ;  /* 0x00000012000f7c02 */ /* 0x000fe40008000f00 */
[----:B------:R-:W-:Y:S01]  /*0660*/  MOV R17, UR18 ;  /* 0x0000001200117c02 */ /* 0x000fe20008000f00 */
[----:B0-----:R-:W-:-:S04]  /*0670*/  IMAD.WIDE R6, R5, 0x4, R6 ;  /* 0x0000000405067825 */ /* 0x001fc800078e0206 */
[----:B------:R-:W-:Y:S02]  /*0680*/  IMAD.WIDE.U32 R10, R11, 0x4, R6 ;  /* 0x000000040b0a7825 */ /* 0x000fe400078e0006 */
[----:B------:R-:W3:Y:S02]  /*0690*/  LDG.E R6, desc[UR16][R6.64] ;  /* 0x0000001006067981 */ /* 0x000ee4000c1e1900 */
[----:B--2---:R-:W-:Y:S01]  /*06a0*/  IMAD.WIDE.U32 R8, R3, 0x4, R8 ;  /* 0x0000000403087825 */ /* 0x004fe200078e0008 */
[----:B------:R-:W-:Y:S02]  /*06b0*/  IADD3.X R3, PT, PT, RZ, RZ, RZ, P0, !PT ;  /* 0x000000ffff037210 */ /* 0x000fe400007fe4ff */
[----:B-1----:R-:W-:-:S03]  /*06c0*/  LEA R4, P0, R14, UR6, 0x2 ;  /* 0x000000060e047c11 */ /* 0x002fc6000f8010ff */
[----:B------:R-:W3:Y:S01]  /*06d0*/  LDG.E R9, desc[UR16][R8.64] ;  /* 0x0000001008097981 */ /* 0x000ee2000c1e1900 */
[----:B------:R-:W-:Y:S01]  /*06e0*/  LEA.HI.X R5, R14, UR7, R3, 0x2, P0 ;  /* 0x000000070e057c11 */ /* 0x000fe200080f1403 */
[----:B------:R-:W-:Y:S02]  /*06f0*/  IMAD.WIDE.U32 R14, R15, 0x4, R10 ;  /* 0x000000040f0e7825 */ /* 0x000fe400078e000a */
[----:B------:R-:W2:Y:S04]  /*0700*/  LDG.E R3, desc[UR16][R10.64] ;  /* 0x000000100a037981 */ /* 0x000ea8000c1e1900 */
[----:B------:R-:W2:Y:S01]  /*0710*/  LDG.E R18, desc[UR16][R4.64+0x4] ;  /* 0x0000041004127981 */ /* 0x000ea2000c1e1900 */
[----:B------:R-:W-:-:S03]  /*0720*/  IMAD.WIDE.U32 R16, R17, 0x4, R14 ;  /* 0x0000000411107825 */ /* 0x000fc600078e000e */
[----:B------:R-:W4:Y:S04]  /*0730*/  LDG.E R19, desc[UR16][R14.64] ;  /* 0x000000100e137981 */ /* 0x000f28000c1e1900 */
[----:B------:R-:W4:Y:S04]  /*0740*/  LDG.E R20, desc[UR16][R4.64+0x8] ;  /* 0x0000081004147981 */ /* 0x000f28000c1e1900 */
[----:B------:R-:W5:Y:S04]  /*0750*/  LDG.E R22, desc[UR16][R4.64+0xc] ;  /* 0x00000c1004167981 */ /* 0x000f68000c1e1900 */
[----:B------:R-:W5:Y:S01]  /*0760*/  LDG.E R16, desc[UR16][R16.64] ;  /* 0x0000001010107981 */ /* 0x000f62000c1e1900 */
[----:B------:R-:W-:Y:S01]  /*0770*/  UIADD3 UR4, UPT, UPT, UR4, 0x4, URZ ;  /* 0x0000000404047890 */ /* 0x000fe2000fffe0ff */
[----:B---3--:R-:W-:-:S04]  /*0780*/  FFMA R9, R9, R6, R12 ;  /* 0x0000000609097223 */ /* 0x008fc8000000000c */
[----:B--2---:R-:W-:-:S04]  /*0790*/  FFMA R3, R18, R3, R9 ;  /* 0x0000000312037223 */ /* 0x004fc80000000009 */
[----:B----4-:R-:W-:-:S04]  /*07a0*/  FFMA R3, R20, R19, R3 ;  /* 0x0000001314037223 */ /* 0x010fc80000000003 */
[----:B-----5:R-:W-:-:S07]  /*07b0*/  FFMA R12, R22, R16, R3 ;  /* 0x00000010160c7223 */ /* 0x020fce0000000003 */
.L_x_3:
[----:B------:R-:W-:Y:S05]  /*07c0*/  BRA.U !UP1, `(.L_x_0) ;  /* 0x0000000109a87547 */ /* 0x000fea000b800000 */
[----:B------:R-:W-:Y:S01]  /*07d0*/  UISETP.NE.AND UP0, UPT, UR5, 0x1, UPT ;  /* 0x000000010500788c */ /* 0x000fe2000bf05270 */
[----:B------:R-:W-:Y:S01]  /*07e0*/  MOV R9, UR4 ;  /* 0x0000000400097c02 */ /* 0x000fe20008000f00 */
[----:B------:R-:W-:Y:S02]  /*07f0*/  ULOP3.LUT UR5, UR18, 0x1, URZ, 0xc0, !UPT ;  /* 0x0000000112057892 */ /* 0x000fe4000f8ec0ff */
[----:B------:R-:W-:Y:S02]  /*0800*/  MOV R17, UR18 ;  /* 0x0000001200117c02 */ /* 0x000fe40008000f00 */
[----:B------:R-:W-:Y:S01]  /*0810*/  UISETP.NE.U32.AND UP1, UPT, UR5, 0x1, UPT ;  /* 0x000000010500788c */ /* 0x000fe2000bf25070 */
[----:B------:R-:W-:-:S04]  /*0820*/  PLOP3.LUT P1, PT, PT, PT, UP0, 0x80, 0x8 ;  /* 0x000000000008781c */ /* 0x000fc80003f2f008 */
[----:B------:R-:W0:Y:S01]  /*0830*/  @UP0 LDCU.128 UR8, c[0x0][0x380] ;  /* 0x00007000ff0807ac */ /* 0x000e220008000c00 */
[----:B------:R-:W-:Y:S01]  /*0840*/  PLOP3.LUT P0, PT, PT, PT, UP1, 0x80, 0x8 ;  /* 0x000000000008781c */ /* 0x000fe20003f0f018 */
[----:B------:R-:W1:Y:S04]  /*0850*/  @UP0 LDCU.64 UR6, c[0x0][0x380] ;  /* 0x00007000ff0607ac */ /* 0x000e680008000a00 */
[----:B------:R-:W2:Y:S03]  /*0860*/  @!UP1 LDCU.128 UR12, c[0x0][0x380] ;  /* 0x00007000ff0c97ac */ /* 0x000ea60008000c00 */
[C---:B------:R-:W-:Y:S02]  /*0870*/  @P1 IADD3 R3, PT, PT, R2.reuse, UR4, RZ ;  /* 0x0000000402031c10 */ /* 0x040fe4000fffe0ff */
[----:B------:R-:W-:Y:S01]  /*0880*/  @P1 IADD3 R5, P2, PT, R2, UR4, RZ ;  /* 0x0000000402051c10 */ /* 0x000fe2000ff5e0ff */
[----:B------:R-:W-:-:S03]  /*0890*/  @UP0 UIADD3 UR4, UPT, UPT, UR4, 0x2, URZ ;  /* 0x0000000204040890 */ /* 0x000fc6000fffe0ff */
[----:B------:R-:W-:Y:S02]  /*08a0*/  @P1 IADD3.X R8, PT, PT, RZ, RZ, RZ, P2, !PT ;  /* 0x000000ffff081210 */ /* 0x000fe400017fe4ff */
[----:B0-----:R-:W-:Y:S01]  /*08b0*/  MOV R14, UR8 ;  /* 0x00000008000e7c02 */ /* 0x001fe20008000f00 */
[----:B------:R-:W-:Y:S01]  /*08c0*/  IMAD.U32 R6, RZ, RZ, UR10 ;  /* 0x0000000aff067e24 */ /* 0x000fe2000f8e00ff */
[----:B------:R-:W-:Y:S02]  /*08d0*/  MOV R15, UR9 ;  /* 0x00000009000f7c02 */ /* 0x000fe40008000f00 */
[----:B------:R-:W-:Y:S02]  /*08e0*/  MOV R7, UR11 ;  /* 0x0000000b00077c02 */ /* 0x000fe40008000f00 */
[----:B-1----:R-:W-:Y:S01]  /*08f0*/  @P1 LEA R4, P2, R5, UR6, 0x2 ;  /* 0x0000000605041c11 */ /* 0x002fe2000f8410ff */
[----:B------:R-:W-:-:S04]  /*0900*/  @P1 IMAD.WIDE.U32 R14, R3, 0x4, R14 ;  /* 0x00000004030e1825 */ /* 0x000fc800078e000e */
[----:B------:R-:W-:Y:S01]  /*0910*/  @P1 IMAD R3, R9, UR18, R0 ;  /* 0x0000001209031c24 */ /* 0x000fe2000f8e0200 */
[----:B------:R-:W-:-:S03]  /*0920*/  MOV R21, UR4 ;  /* 0x0000000400157c02 */ /* 0x000fc60008000f00 */
[----:B------:R-:W-:Y:S01]  /*0930*/  @P1 IMAD.WIDE R6, R3, 0x4, R6 ;  /* 0x0000000403061825 */ /* 0x000fe200078e0206 */
[----:B------:R-:W-:Y:S01]  /*0940*/  @P1 LEA.HI.X R5, R5, UR7, R8, 0x2, P2 ;  /* 0x0000000705051c11 */ /* 0x000fe200090f1408 */
[----:B------:R-:W3:Y:S01]  /*0950*/  @P1 LDG.E R3, desc[UR16][R14.64] ;  /* 0x000000100e031981 */ /* 0x000ee2000c1e1900 */
[----:B--2---:R-:W-:Y:S01]  /*0960*/  MOV R8, UR12 ;  /* 0x0000000c00087c02 */ /* 0x004fe20008000f00 */
[----:B------:R-:W-:Y:S01]  /*0970*/  @!P0 IMAD R21, R21, UR18, R0 ;  /* 0x0000001215158c24 */ /* 0x000fe2000f8e0200 */
[----:B------:R-:W-:Y:S01]  /*0980*/  MOV R9, UR13 ;  /* 0x0000000d00097c02 */ /* 0x000fe20008000f00 */
[----:B------:R-:W-:Y:S01]  /*0990*/  @P1 IMAD.WIDE.U32 R16, R17, 0x4, R6 ;  /* 0x0000000411101825 */ /* 0x000fe200078e0006 */
[----:B------:R-:W-:Y:S01]  /*09a0*/  @!P0 IADD3 R19, PT, PT, R2, UR4, RZ ;  /* 0x0000000402138c10 */ /* 0x000fe2000fffe0ff */
[----:B------:R-:W3:Y:S01]  /*09b0*/  @P1 LDG.E R6, desc[UR16][R6.64] ;  /* 0x0000001006061981 */ /* 0x000ee2000c1e1900 */
[----:B------:R-:W-:Y:S02]  /*09c0*/  MOV R10, UR14 ;  /* 0x0000000e000a7c02 */ /* 0x000fe40008000f00 */
[----:B------:R-:W-:Y:S01]  /*09d0*/  MOV R11, UR15 ;  /* 0x0000000f000b7c02 */ /* 0x000fe20008000f00 */
[----:B------:R-:W-:Y:S01]  /*09e0*/  @!P0 IMAD.WIDE.U32 R8, R19, 0x4, R8 ;  /* 0x0000000413088825 */ /* 0x000fe200078e0008 */
[----:B------:R-:W2:Y:S03]  /*09f0*/  @P1 LDG.E R16, desc[UR16][R16.64] ;  /* 0x0000001010101981 */ /* 0x000ea6000c1e1900 */
[----:B------:R-:W-:Y:S01]  /*0a00*/  @!P0 IMAD.WIDE R10, R21, 0x4, R10 ;  /* 0x00000004150a8825 */ /* 0x000fe200078e020a */
[----:B------:R-:W2:Y:S04]  /*0a10*/  @P1 LDG.E R4, desc[UR16][R4.64+0x4] ;  /* 0x0000041004041981 */ /* 0x000ea8000c1e1900 */
[----:B------:R-:W4:Y:S04]  /*0a20*/  @!P0 LDG.E R9, desc[UR16][R8.64] ;  /* 0x0000001008098981 */ /* 0x000f28000c1e1900 */
[----:B------:R-:W4:Y:S01]  /*0a30*/  @!P0 LDG.E R10, desc[UR16][R10.64] ;  /* 0x000000100a0a8981 */ /* 0x000f22000c1e1900 */
[----:B---3--:R-:W-:-:S04]  /*0a40*/  @P1 FFMA R3, R3, R6, R12 ;  /* 0x0000000603031223 */ /* 0x008fc8000000000c */
[----:B--2---:R-:W-:-:S04]  /*0a50*/  @P1 FFMA R12, R4, R16, R3 ;  /* 0x00000010040c1223 */ /* 0x004fc80000000003 */
[----:B----4-:R-:W-:-:S07]  /*0a60*/  @!P0 FFMA R12, R9, R10, R12 ;  /* 0x0000000a090c8223 */ /* 0x010fce000000000c */
.L_x_0:
[----:B------:R-:W0:Y:S01]  /*0a70*/  LDC.64 R2, c[0x0][0x390] ;  /* 0x0000e400ff027b82 */ /* 0x000e220000000a00 */
[----:B------:R-:W-:-:S04]  /*0a80*/  IMAD R13, R13, UR18, R0 ;  /* 0x000000120d0d7c24 */ /* 0x000fc8000f8e0200 */
[----:B0-----:R-:W-:-:S05]  /*0a90*/  IMAD.WIDE R2, R13, 0x4, R2 ;  /* 0x000000040d027825 */ /* 0x001fca00078e0202 */
[----:B------:R-:W-:Y:S01]  /*0aa0*/  STG.E desc[UR16][R2.64], R12 ;  /* 0x0000000c02007986 */ /* 0x000fe2000c101910 */
[----:B------:R-:W-:Y:S05]  /*0ab0*/  EXIT ;  /* 0x000000000000794d */ /* 0x000fea0003800000 */
.L_x_4:
[----:B------:R-:W-:-:S00]  /*0ac0*/  BRA `(.L_x_4) ;  /* 0xfffffffc00fc7947 */ /* 0x000fc0000383ffff */
[----:B------:R-:W-:-:S00]  /*0ad0*/  NOP ;  /* 0x0000000000007918 */ /* 0x000fc00000000000 */
        /* <DEDUP_REMOVED lines=10> */
.L_x_5:


//--------------------- .nv.shared.reserved.0     --------------------------
	.section	.nv.shared.reserved.0,"aw",@nobits
	.weak		__nv_reservedSMEM_offset_0_alias
	.size		__nv_reservedSMEM_offset_0_alias, 0, 64
	.other		__nv_reservedSMEM_offset_0_alias,@"STO_CUDA_RESERVED_SHARED STV_DEFAULT"
__nv_reservedSMEM_offset_0_alias:
	.zero		0
	.zero		64


//--------------------- .nv.constant0._Z12MatmulKernelPfS_S_i --------------------------
	.section	.nv.constant0._Z12MatmulKernelPfS_S_i,"a",@progbits
	.sectionflags	@""
	.align	4
.nv.constant0._Z12MatmulKernelPfS_S_i:
	.zero		924


//--------------------- SYMBOLS --------------------------

	.type		.nv.reservedSmem.offset0,@object
	.size		.nv.reservedSmem.offset0,0x4
